	.headerflags	@"EF_CUDA_TEXMODE_UNIFIED EF_CUDA_64BIT_ADDRESS EF_CUDA_ACCELERATORS EF_CUDA_SM90 EF_CUDA_VIRTUAL_SM(EF_CUDA_SM90)"
	.elftype	@"ET_EXEC"


//--------------------- .nv.info                  --------------------------
	.section	.nv.info,"",@"SHT_CUDA_INFO"
	.align	4


	//----- nvinfo : EIATTR_REGCOUNT
	.align		4
        /*0000*/ 	.byte	0x04, 0x2f
        /*0002*/ 	.short	(.L_2 - .L_1)
	.align		4
.L_1:
        /*0004*/ 	.word	index@(triton_per_fused_add_convolution_native_group_norm_11)
        /*0008*/ 	.word	0x0000001e


	//----- nvinfo : EIATTR_MIN_STACK_SIZE
	.align		4
.L_2:
        /*000c*/ 	.byte	0x04, 0x12
        /*000e*/ 	.short	(.L_4 - .L_3)
	.align		4
.L_3:
        /*0010*/ 	.word	index@(triton_per_fused_add_convolution_native_group_norm_11)
        /*0014*/ 	.word	0x00000000


	//----- nvinfo : EIATTR_FRAME_SIZE
	.align		4
.L_4:
        /*0018*/ 	.byte	0x04, 0x11
        /*001a*/ 	.short	(.L_6 - .L_5)
	.align		4
.L_5:
        /*001c*/ 	.word	index@(triton_per_fused_add_convolution_native_group_norm_11)
        /*0020*/ 	.word	0x00000000


	//----- nvinfo : EIATTR_MIN_STACK_SIZE
	.align		4
.L_6:
        /*0024*/ 	.byte	0x04, 0x12
        /*0026*/ 	.short	(.L_8 - .L_7)
	.align		4
.L_7:
        /*0028*/ 	.word	index@(triton_per_fused_add_convolution_native_group_norm_11)
        /*002c*/ 	.word	0x00000000
.L_8:


//--------------------- .nv.info.triton_per_fused_add_convolution_native_group_norm_11 --------------------------
	.section	.nv.info.triton_per_fused_add_convolution_native_group_norm_11,"",@"SHT_CUDA_INFO"
	.sectionflags	@""
	.align	4


	//----- nvinfo : EIATTR_CUDA_API_VERSION
	.align		4
        /*0000*/ 	.byte	0x04, 0x37
        /*0002*/ 	.short	(.L_10 - .L_9)
.L_9:
        /*0004*/ 	.word	0x0000007c


	//----- nvinfo : EIATTR_KPARAM_INFO
	.align		4
.L_10:
        /*0008*/ 	.byte	0x04, 0x17
        /*000a*/ 	.short	(.L_12 - .L_11)
.L_11:
        /*000c*/ 	.word	0x00000000
        /*0010*/ 	.short	0x0009
        /*0012*/ 	.short	0x0044
        /*0014*/ 	.byte	0x00, 0xf0, 0x11, 0x00


	//----- nvinfo : EIATTR_KPARAM_INFO
	.align		4
.L_12:
        /*0018*/ 	.byte	0x04, 0x17
        /*001a*/ 	.short	(.L_14 - .L_13)
.L_13:
        /*001c*/ 	.word	0x00000000
        /*0020*/ 	.short	0x0008
        /*0022*/ 	.short	0x0040
        /*0024*/ 	.byte	0x00, 0xf0, 0x11, 0x00


	//----- nvinfo : EIATTR_KPARAM_INFO
	.align		4
.L_14:
        /*0028*/ 	.byte	0x04, 0x17
        /*002a*/ 	.short	(.L_16 - .L_15)
.L_15:
        /*002c*/ 	.word	0x00000000
        /*0030*/ 	.short	0x0007
        /*0032*/ 	.short	0x0038
        /*0034*/ 	.byte	0x00, 0xf4, 0x21, 0x00


	//----- nvinfo : EIATTR_KPARAM_INFO
	.align		4
.L_16:
        /*0038*/ 	.byte	0x04, 0x17
        /*003a*/ 	.short	(.L_18 - .L_17)
.L_17:
        /*003c*/ 	.word	0x00000000
        /*0040*/ 	.short	0x0006
        /*0042*/ 	.short	0x0030
        /*0044*/ 	.byte	0x00, 0xf4, 0x21, 0x00


	//----- nvinfo : EIATTR_KPARAM_INFO
	.align		4
.L_18:
        /*0048*/ 	.byte	0x04, 0x17
        /*004a*/ 	.short	(.L_20 - .L_19)
.L_19:
        /*004c*/ 	.word	0x00000000
        /*0050*/ 	.short	0x0005
        /*0052*/ 	.short	0x0028
        /*0054*/ 	.byte	0x00, 0xf4, 0x21, 0x00


	//----- nvinfo : EIATTR_KPARAM_INFO
	.align		4
.L_20:
        /*0058*/ 	.byte	0x04, 0x17
        /*005a*/ 	.short	(.L_22 - .L_21)
.L_21:
        /*005c*/ 	.word	0x00000000
        /*0060*/ 	.short	0x0004
        /*0062*/ 	.short	0x0020
        /*0064*/ 	.byte	0x00, 0xf4, 0x21, 0x00


	//----- nvinfo : EIATTR_KPARAM_INFO
	.align		4
.L_22:
        /*0068*/ 	.byte	0x04, 0x17
        /*006a*/ 	.short	(.L_24 - .L_23)
.L_23:
        /*006c*/ 	.word	0x00000000
        /*0070*/ 	.short	0x0003
        /*0072*/ 	.short	0x0018
        /*0074*/ 	.byte	0x00, 0xf4, 0x21, 0x00


	//----- nvinfo : EIATTR_KPARAM_INFO
	.align		4
.L_24:
        /*0078*/ 	.byte	0x04, 0x17
        /*007a*/ 	.short	(.L_26 - .L_25)
.L_25:
        /*007c*/ 	.word	0x00000000
        /*0080*/ 	.short	0x0002
        /*0082*/ 	.short	0x0010
        /*0084*/ 	.byte	0x00, 0xf4, 0x21, 0x00


	//----- nvinfo : EIATTR_KPARAM_INFO
	.align		4
.L_26:
        /*0088*/ 	.byte	0x04, 0x17
        /*008a*/ 	.short	(.L_28 - .L_27)
.L_27:
        /*008c*/ 	.word	0x00000000
        /*0090*/ 	.short	0x0001
        /*0092*/ 	.short	0x0008
        /*0094*/ 	.byte	0x00, 0xf4, 0x21, 0x00


	//----- nvinfo : EIATTR_KPARAM_INFO
	.align		4
.L_28:
        /*0098*/ 	.byte	0x04, 0x17
        /*009a*/ 	.short	(.L_30 - .L_29)
.L_29:
        /*009c*/ 	.word	0x00000000
        /*00a0*/ 	.short	0x0000
        /*00a2*/ 	.short	0x0000
        /*00a4*/ 	.byte	0x00, 0xf4, 0x21, 0x00


	//----- nvinfo : EIATTR_SPARSE_MMA_MASK
	.align		4
.L_30:
        /*00a8*/ 	.byte	0x03, 0x50
        /*00aa*/ 	.short	0x0000


	//----- nvinfo : EIATTR_MAXREG_COUNT
	.align		4
        /*00ac*/ 	.byte	0x03, 0x1b
        /*00ae*/ 	.short	0x00ff


	//----- nvinfo : EIATTR_COOP_GROUP_MASK_REGIDS
	.align		4
        /*00b0*/ 	.byte	0x04, 0x29
        /*00b2*/ 	.short	(.L_32 - .L_31)


	//   ....[0]....
.L_31:
        /*00b4*/ 	.word	0xffffffff


	//   ....[1]....
        /*00b8*/ 	.word	0xffffffff


	//   ....[2]....
        /*00bc*/ 	.word	0xffffffff


	//   ....[3]....
        /*00c0*/ 	.word	0xffffffff


	//   ....[4]....
        /*00c4*/ 	.word	0xffffffff


	//   ....[5]....
        /*00c8*/ 	.word	0xffffffff


	//   ....[6]....
        /*00cc*/ 	.word	0xffffffff


	//   ....[7]....
        /*00d0*/ 	.word	0xffffffff


	//   ....[8]....
        /*00d4*/ 	.word	0xffffffff


	//   ....[9]....
        /*00d8*/ 	.word	0xffffffff


	//   ....[10]....
        /*00dc*/ 	.word	0xffffffff


	//   ....[11]....
        /*00e0*/ 	.word	0xffffffff


	//----- nvinfo : EIATTR_COOP_GROUP_INSTR_OFFSETS
	.align		4
.L_32:
        /*00e4*/ 	.byte	0x04, 0x28
        /*00e6*/ 	.short	(.L_34 - .L_33)


	//   ....[0]....
.L_33:
        /*00e8*/ 	.word	0x00000370


	//   ....[1]....
        /*00ec*/ 	.word	0x000003a0


	//   ....[2]....
        /*00f0*/ 	.word	0x000003d0


	//   ....[3]....
        /*00f4*/ 	.word	0x000003f0


	//   ....[4]....
        /*00f8*/ 	.word	0x00000420


	//   ....[5]....
        /*00fc*/ 	.word	0x00000550


	//   ....[6]....
        /*0100*/ 	.word	0x00000600


	//   ....[7]....
        /*0104*/ 	.word	0x00000620


	//   ....[8]....
        /*0108*/ 	.word	0x00000640


	//   ....[9]....
        /*010c*/ 	.word	0x00000670


	//   ....[10]....
        /*0110*/ 	.word	0x00000690


	//   ....[11]....
        /*0114*/ 	.word	0x000006e0


	//----- nvinfo : EIATTR_EXIT_INSTR_OFFSETS
	.align		4
.L_34:
        /*0118*/ 	.byte	0x04, 0x1c
        /*011a*/ 	.short	(.L_36 - .L_35)


	//   ....[0]....
.L_35:
        /*011c*/ 	.word	0x00000900


	//   ....[1]....
        /*0120*/ 	.word	0x00000920


	//----- nvinfo : EIATTR_REQNTID
	.align		4
.L_36:
        /*0124*/ 	.byte	0x04, 0x10
        /*0126*/ 	.short	(.L_38 - .L_37)
.L_37:
        /*0128*/ 	.word	0x00000040
        /*012c*/ 	.word	0x00000001
        /*0130*/ 	.word	0x00000001


	//----- nvinfo : EIATTR_CBANK_PARAM_SIZE
	.align		4
.L_38:
        /*0134*/ 	.byte	0x03, 0x19
        /*0136*/ 	.short	0x0048


	//----- nvinfo : EIATTR_PARAM_CBANK
	.align		4
        /*0138*/ 	.byte	0x04, 0x0a
        /*013a*/ 	.short	(.L_40 - .L_39)
	.align		4
.L_39:
        /*013c*/ 	.word	index@(.nv.constant0.triton_per_fused_add_convolution_native_group_norm_11)
        /*0140*/ 	.short	0x0210
        /*0142*/ 	.short	0x0048


	//----- nvinfo : EIATTR_SW_WAR
	.align		4
.L_40:
        /*0144*/ 	.byte	0x04, 0x36
        /*0146*/ 	.short	(.L_42 - .L_41)
.L_41:
        /*0148*/ 	.word	0x00000008
.L_42:


//--------------------- .nv.callgraph             --------------------------
	.section	.nv.callgraph,"",@"SHT_CUDA_CALLGRAPH"
	.align	4
	.sectionentsize	8
	.align		4
        /*0000*/ 	.word	0x00000000
	.align		4
        /*0004*/ 	.word	0xffffffff
	.align		4
        /*0008*/ 	.word	0x00000000
	.align		4
        /*000c*/ 	.word	0xfffffffe
	.align		4
        /*0010*/ 	.word	0x00000000
	.align		4
        /*0014*/ 	.word	0xfffffffd
	.align		4
        /*0018*/ 	.word	0x00000000
	.align		4
        /*001c*/ 	.word	0xfffffffc


//--------------------- .nv.constant4             --------------------------
	.section	.nv.constant4,"a",@progbits
	.align	8
	.align		8
.nv.constant4:
        /*0000*/ 	.dword	_$_str


//--------------------- .text.triton_per_fused_add_convolution_native_group_norm_11 --------------------------
	.section	.text.triton_per_fused_add_convolution_native_group_norm_11,"ax",@progbits
	.sectionflags	@"SHF_BARRIERS=1"
	.align	128
        .global         triton_per_fused_add_convolution_native_group_norm_11
        .type           triton_per_fused_add_convolution_native_group_norm_11,@function
        .size           triton_per_fused_add_convolution_native_group_norm_11,(.L_x_1 - triton_per_fused_add_convolution_native_group_norm_11)
        .other          triton_per_fused_add_convolution_native_group_norm_11,@"STO_CUDA_ENTRY STV_DEFAULT"
triton_per_fused_add_convolution_native_group_norm_11:
.text.triton_per_fused_add_convolution_native_group_norm_11:
[----:B------:R-:W0:Y:S01]  /*0000*/  LDC R1, c[0x0][0x28] ;  /* 0x00000a00ff017b82 */ /* 0x000e220000000800 */
[----:B------:R-:W1:Y:S07]  /*0010*/  S2R R22, SR_TID.X ;  /* 0x0000000000167919 */ /* 0x000e6e0000002100 */
[----:B------:R-:W2:Y:S01]  /*0020*/  LDC.64 R4, c[0x0][0x218] ;  /* 0x00008600ff047b82 */ /* 0x000ea20000000a00 */
[----:B------:R-:W-:Y:S01]  /*0030*/  CS2R R6, SRZ ;  /* 0x0000000000067805 */ /* 0x000fe2000001ff00 */
[----:B------:R-:W-:Y:S01]  /*0040*/  ULDC.64 UR6, c[0x0][0x208] ;  /* 0x0000820000067ab9 */ /* 0x000fe20000000a00 */
[----:B------:R-:W3:Y:S05]  /*0050*/  S2R R12, SR_CTAID.X ;  /* 0x00000000000c7919 */ /* 0x000eea0000002500 */
[----:B------:R-:W4:Y:S08]  /*0060*/  S2UR UR5, SR_CgaCtaId ;  /* 0x00000000000579c3 */ /* 0x000f300000008800 */
[----:B------:R-:W5:Y:S01]  /*0070*/  LDC.64 R2, c[0x0][0x210] ;  /* 0x00008400ff027b82 */ /* 0x000f620000000a00 */
[----:B-1----:R-:W-:-:S04]  /*0080*/  SHF.L.U32 R15, R22, 0x1, RZ ;  /* 0x00000001160f7819 */ /* 0x002fc800000006ff */
[----:B------:R-:W-:Y:S02]  /*0090*/  LOP3.LUT R15, R15, 0x7e, RZ, 0xc0, !PT ;  /* 0x0000007e0f0f7812 */ /* 0x000fe400078ec0ff */
[C---:B---3--:R-:W-:Y:S02]  /*00a0*/  ISETP.GE.AND P1, PT, R12.reuse, 0x4, PT ;  /* 0x000000040c00780c */ /* 0x048fe40003f26270 */
[----:B------:R-:W-:-:S05]  /*00b0*/  LEA R0, R12, R15, 0x7 ;  /* 0x0000000f0c007211 */ /* 0x000fca00078e38ff */
[----:B--2---:R-:W-:-:S06]  /*00c0*/  IMAD.WIDE R4, R0, 0x4, R4 ;  /* 0x0000000400047825 */ /* 0x004fcc00078e0204 */
[----:B------:R1:W2:Y:S01]  /*00d0*/  @!P1 LDG.E.64 R6, desc[UR6][R4.64] ;  /* 0x0000000604069981 */ /* 0x0002a2000c1e1b00 */
[----:B------:R-:W-:Y:S01]  /*00e0*/  UMOV UR4, 0x400 ;  /* 0x0000040000047882 */ /* 0x000fe20000000000 */
[----:B-----5:R-:W-:Y:S01]  /*00f0*/  IMAD.WIDE R2, R0, 0x4, R2 ;  /* 0x0000000400027825 */ /* 0x020fe200078e0202 */
[----:B----4-:R-:W-:-:S06]  /*0100*/  UPRMT UR4, UR5, 0x654, UR4 ;  /* 0x0000065405047896 */ /* 0x010fcc0008000004 */
[----:B------:R-:W-:Y:S01]  /*0110*/  LEA R14, R15, UR4, 0x3 ;  /* 0x000000040f0e7c11 */ /* 0x000fe2000f8e18ff */
[----:B-1----:R-:W1:Y:S01]  /*0120*/  LDC.64 R4, c[0x0][0x220] ;  /* 0x00008800ff047b82 */ /* 0x002e620000000a00 */
[----:B--2---:R-:W-:Y:S02]  /*0130*/  SEL R9, R6, RZ, !P1 ;  /* 0x000000ff06097207 */ /* 0x004fe40004800000 */
[----:B------:R-:W-:Y:S02]  /*0140*/  SEL R21, R7, RZ, !P1 ;  /* 0x000000ff07157207 */ /* 0x000fe40004800000 */
[----:B------:R-:W-:Y:S01]  /*0150*/  CS2R R6, SRZ ;  /* 0x0000000000067805 */ /* 0x000fe2000001ff00 */
[----:B------:R2:W-:Y:S04]  /*0160*/  STS [R14], R9 ;  /* 0x000000090e007388 */ /* 0x0005e80000000800 */
[----:B------:R3:W-:Y:S01]  /*0170*/  STS [R14+0x8], R21 ;  /* 0x000008150e007388 */ /* 0x0007e20000000800 */
[----:B------:R-:W-:Y:S06]  /*0180*/  BAR.SYNC.DEFER_BLOCKING 0x0 ;  /* 0x0000000000007b1d */ /* 0x000fec0000010000 */
[----:B------:R-:W2:Y:S01]  /*0190*/  @!P1 LDG.E.64 R6, desc[UR6][R2.64] ;  /* 0x0000000602069981 */ /* 0x000ea2000c1e1b00 */
[----:B------:R-:W-:-:S02]  /*01a0*/  LOP3.LUT R13, R22, 0x3f, RZ, 0xc0, !PT ;  /* 0x0000003f160d7812 */ /* 0x000fc400078ec0ff */
[----:B------:R-:W-:Y:S02]  /*01b0*/  SHF.R.U32.HI R11, RZ, 0x4, R22 ;  /* 0x00000004ff0b7819 */ /* 0x000fe40000011616 */
[C---:B------:R-:W-:Y:S02]  /*01c0*/  LOP3.LUT R8, R13.reuse, 0x40, RZ, 0xfc, !PT ;  /* 0x000000400d087812 */ /* 0x040fe400078efcff */
[----:B------:R-:W-:Y:S02]  /*01d0*/  LEA R18, R13, UR4, 0x3 ;  /* 0x000000040d127c11 */ /* 0x000fe4000f8e18ff */
[----:B------:R-:W-:Y:S02]  /*01e0*/  SHF.R.U32.HI R19, RZ, 0x4, R8 ;  /* 0x00000004ff137819 */ /* 0x000fe40000011608 */
[----:B------:R-:W-:Y:S01]  /*01f0*/  LEA R8, R8, UR4, 0x3 ;  /* 0x0000000408087c11 */ /* 0x000fe2000f8e18ff */
[----:B------:R-:W-:Y:S01]  /*0200*/  LDS R20, [R18] ;  /* 0x0000000012147984 */ /* 0x000fe20000000800 */
[----:B------:R-:W-:-:S03]  /*0210*/  SGXT.U32 R11, R11, 0x2 ;  /* 0x000000020b0b781a */ /* 0x000fc60000000000 */
[----:B------:R-:W-:Y:S01]  /*0220*/  LDS R23, [R8] ;  /* 0x0000000008177984 */ /* 0x000fe20000000800 */
[----:B------:R-:W-:Y:S01]  /*0230*/  BAR.SYNC.DEFER_BLOCKING 0x0 ;  /* 0x0000000000007b1d */ /* 0x000fe20000010000 */
[----:B--2---:R-:W-:Y:S02]  /*0240*/  SEL R9, R6, RZ, !P1 ;  /* 0x000000ff06097207 */ /* 0x004fe40004800000 */
[----:B---3--:R-:W-:Y:S01]  /*0250*/  SEL R21, R7, RZ, !P1 ;  /* 0x000000ff07157207 */ /* 0x008fe20004800000 */
[--C-:B-1----:R-:W-:Y:S02]  /*0260*/  IMAD.WIDE.U32 R6, R11, 0x4, R4.reuse ;  /* 0x000000040b067825 */ /* 0x102fe400078e0004 */
[----:B------:R-:W-:Y:S02]  /*0270*/  STS [R14], R9 ;  /* 0x000000090e007388 */ /* 0x000fe40000000800 */
[----:B------:R-:W-:Y:S02]  /*0280*/  IMAD.WIDE.U32 R4, R19, 0x4, R4 ;  /* 0x0000000413047825 */ /* 0x000fe400078e0004 */
[----:B------:R-:W-:Y:S01]  /*0290*/  STS [R14+0x8], R21 ;  /* 0x000008150e007388 */ /* 0x000fe20000000800 */
[----:B------:R-:W-:Y:S06]  /*02a0*/  BAR.SYNC.DEFER_BLOCKING 0x0 ;  /* 0x0000000000007b1d */ /* 0x000fec0000010000 */
[----:B------:R-:W2:Y:S04]  /*02b0*/  LDG.E.EL R5, desc[UR6][R4.64] ;  /* 0x0000000604057981 */ /* 0x000ea8000c2e1900 */
[----:B------:R-:W3:Y:S01]  /*02c0*/  LDG.E.EL R7, desc[UR6][R6.64] ;  /* 0x0000000606077981 */ /* 0x000ee2000c2e1900 */
[----:B------:R-:W-:-:S02]  /*02d0*/  LOP3.LUT P2, RZ, R22, 0x1f, RZ, 0xc0, !PT ;  /* 0x0000001f16ff7812 */ /* 0x000fc4000784c0ff */
[----:B------:R-:W-:Y:S01]  /*02e0*/  ISETP.GE.AND P3, PT, R22, 0x2, PT ;  /* 0x000000021600780c */ /* 0x000fe20003f66270 */
[----:B------:R-:W2:Y:S04]  /*02f0*/  LDS R24, [R8] ;  /* 0x0000000008187984 */ /* 0x000ea80000000800 */
[----:B------:R-:W3:Y:S01]  /*0300*/  LDS R10, [R18] ;  /* 0x00000000120a7984 */ /* 0x000ee20000000800 */
[----:B--2---:R-:W-:Y:S01]  /*0310*/  FADD R24, R24, R5 ;  /* 0x0000000518187221 */ /* 0x004fe20000000000 */
[----:B---3--:R-:W-:-:S03]  /*0320*/  FADD R25, R10, R7 ;  /* 0x000000070a197221 */ /* 0x008fc60000000000 */
[----:B------:R-:W-:Y:S01]  /*0330*/  FADD R23, R23, R24 ;  /* 0x0000001817177221 */ /* 0x000fe20000000000 */
[----:B------:R-:W-:-:S04]  /*0340*/  FADD R20, R20, R25 ;  /* 0x0000001914147221 */ /* 0x000fc80000000000 */
[----:B------:R-:W-:-:S05]  /*0350*/  FADD R9, R23, R20 ;  /* 0x0000001417097221 */ /* 0x000fca0000000000 */
[----:B------:R-:W-:-:S05]  /*0360*/  FSEL R10, R9, RZ, !P1 ;  /* 0x000000ff090a7208 */ /* 0x000fca0004800000 */
[----:B------:R-:W1:Y:S02]  /*0370*/  SHFL.BFLY PT, R9, R10, 0x10, 0x1f ;  /* 0x0e001f000a097f89 */ /* 0x000e6400000e0000 */
[----:B-1----:R-:W-:Y:S02]  /*0380*/  FADD R24, R10, R9 ;  /* 0x000000090a187221 */ /* 0x002fe40000000000 */
[----:B------:R-:W1:Y:S03]  /*0390*/  LDC.64 R8, c[0x0][0x228] ;  /* 0x00008a00ff087b82 */ /* 0x000e660000000a00 */
[----:B------:R-:W2:Y:S02]  /*03a0*/  SHFL.BFLY PT, R5, R24, 0x8, 0x1f ;  /* 0x0d001f0018057f89 */ /* 0x000ea400000e0000 */
[----:B--2---:R-:W-:Y:S01]  /*03b0*/  FADD R25, R24, R5 ;  /* 0x0000000518197221 */ /* 0x004fe20000000000 */
[----:B------:R-:W-:-:S04]  /*03c0*/  SHF.R.U32.HI R24, RZ, 0x3, R22 ;  /* 0x00000003ff187819 */ /* 0x000fc80000011616 */
[----:B------:R-:W2:Y:S02]  /*03d0*/  SHFL.BFLY PT, R4, R25, 0x4, 0x1f ;  /* 0x0c801f0019047f89 */ /* 0x000ea400000e0000 */
[----:B--2---:R-:W-:-:S05]  /*03e0*/  FADD R26, R25, R4 ;  /* 0x00000004191a7221 */ /* 0x004fca0000000000 */
[----:B------:R-:W2:Y:S02]  /*03f0*/  SHFL.BFLY PT, R5, R26, 0x2, 0x1f ;  /* 0x0c401f001a057f89 */ /* 0x000ea400000e0000 */
[----:B--2---:R-:W-:Y:S02]  /*0400*/  FADD R27, R26, R5 ;  /* 0x000000051a1b7221 */ /* 0x004fe40000000000 */
[----:B------:R-:W2:Y:S03]  /*0410*/  LDC.64 R4, c[0x0][0x230] ;  /* 0x00008c00ff047b82 */ /* 0x000ea60000000a00 */
[----:B------:R-:W3:Y:S02]  /*0420*/  SHFL.BFLY PT, R6, R27, 0x1, 0x1f ;  /* 0x0c201f001b067f89 */ /* 0x000ee400000e0000 */
[----:B---3--:R-:W-:Y:S01]  /*0430*/  FADD R21, R27, R6 ;  /* 0x000000061b157221 */ /* 0x008fe20000000000 */
[----:B-1----:R-:W-:-:S04]  /*0440*/  IMAD.WIDE.U32 R6, R11, 0x4, R8 ;  /* 0x000000040b067825 */ /* 0x002fc800078e0008 */
[----:B--2---:R-:W-:Y:S02]  /*0450*/  IMAD.WIDE.U32 R10, R11, 0x4, R4 ;  /* 0x000000040b0a7825 */ /* 0x004fe400078e0004 */
[----:B------:R1:W2:Y:S02]  /*0460*/  LDG.E.EL R6, desc[UR6][R6.64] ;  /* 0x0000000606067981 */ /* 0x0002a4000c2e1900 */
[C---:B------:R-:W-:Y:S02]  /*0470*/  IMAD.WIDE.U32 R8, R19.reuse, 0x4, R8 ;  /* 0x0000000413087825 */ /* 0x040fe400078e0008 */
[----:B------:R3:W2:Y:S02]  /*0480*/  LDG.E.EL R11, desc[UR6][R10.64] ;  /* 0x000000060a0b7981 */ /* 0x0006a4000c2e1900 */
[----:B------:R-:W-:Y:S02]  /*0490*/  IMAD.WIDE.U32 R4, R19, 0x4, R4 ;  /* 0x0000000413047825 */ /* 0x000fe400078e0004 */
[----:B------:R-:W4:Y:S04]  /*04a0*/  LDG.E.EL R8, desc[UR6][R8.64] ;  /* 0x0000000608087981 */ /* 0x000f28000c2e1900 */
[----:B------:R5:W4:Y:S01]  /*04b0*/  LDG.E.EL R5, desc[UR6][R4.64] ;  /* 0x0000000604057981 */ /* 0x000b22000c2e1900 */
[----:B------:R-:W-:Y:S01]  /*04c0*/  BAR.SYNC.DEFER_BLOCKING 0x0 ;  /* 0x0000000000007b1d */ /* 0x000fe20000010000 */
[----:B------:R-:W-:-:S02]  /*04d0*/  LOP3.LUT R24, R24, 0x4, RZ, 0xc0, !PT ;  /* 0x0000000418187812 */ /* 0x000fc400078ec0ff */
[----:B------:R-:W-:-:S03]  /*04e0*/  LEA R19, R22, UR4, 0x2 ;  /* 0x0000000416137c11 */ /* 0x000fc6000f8e10ff */
[----:B------:R-:W-:Y:S02]  /*04f0*/  @!P2 STS [R24+UR4], R21 ;  /* 0x000000151800a988 */ /* 0x000fe40008000804 */
[----:B------:R-:W-:Y:S06]  /*0500*/  BAR.SYNC.DEFER_BLOCKING 0x0 ;  /* 0x0000000000007b1d */ /* 0x000fec0000010000 */
[----:B------:R-:W1:Y:S01]  /*0510*/  @!P3 LDS R16, [R19] ;  /* 0x000000001310b984 */ /* 0x000e620000000800 */
[----:B------:R-:W-:-:S04]  /*0520*/  LOP3.LUT R25, R22, 0x1, RZ, 0xc0, !PT ;  /* 0x0000000116197812 */ /* 0x000fc800078ec0ff */
[----:B------:R-:W-:-:S04]  /*0530*/  ISETP.NE.U32.AND P0, PT, R25, 0x1, PT ;  /* 0x000000011900780c */ /* 0x000fc80003f05070 */
[----:B------:R-:W-:Y:S01]  /*0540*/  ISETP.LT.AND P0, PT, R22, 0x2, P0 ;  /* 0x000000021600780c */ /* 0x000fe20000701270 */
[----:B-1----:R-:W3:Y:S02]  /*0550*/  SHFL.BFLY PT, R7, R16, 0x1, 0x1f ;  /* 0x0c201f0010077f89 */ /* 0x002ee400000e0000 */
[----:B---3--:R-:W-:-:S10]  /*0560*/  FADD R10, R16, R7 ;  /* 0x00000007100a7221 */ /* 0x008fd40000000000 */
[----:B------:R-:W-:Y:S01]  /*0570*/  @P0 STS [R19], R10 ;  /* 0x0000000a13000388 */ /* 0x000fe20000000800 */
[----:B------:R-:W-:Y:S06]  /*0580*/  BAR.SYNC.DEFER_BLOCKING 0x0 ;  /* 0x0000000000007b1d */ /* 0x000fec0000010000 */
[----:B0----5:R-:W0:Y:S02]  /*0590*/  LDS R4, [UR4] ;  /* 0x00000004ff047984 */ /* 0x021e240008000800 */
[----:B0-----:R-:W-:-:S04]  /*05a0*/  FMUL R4, R4, 0.0078125 ;  /* 0x3c00000004047820 */ /* 0x001fc80000400000 */
[--C-:B------:R-:W-:Y:S01]  /*05b0*/  FADD R9, R23, -R4.reuse ;  /* 0x8000000417097221 */ /* 0x100fe20000000000 */
[----:B------:R-:W-:-:S03]  /*05c0*/  FADD R7, R20, -R4 ;  /* 0x8000000414077221 */ /* 0x000fc60000000000 */
[----:B------:R-:W-:-:S04]  /*05d0*/  FMUL R16, R9, R9 ;  /* 0x0000000909107220 */ /* 0x000fc80000400000 */
[----:B------:R-:W-:-:S05]  /*05e0*/  FFMA R16, R7, R7, R16 ;  /* 0x0000000707107223 */ /* 0x000fca0000000010 */
[----:B------:R-:W-:-:S05]  /*05f0*/  FSEL R16, R16, RZ, !P1 ;  /* 0x000000ff10107208 */ /* 0x000fca0004800000 */
[----:B------:R-:W0:Y:S02]  /*0600*/  SHFL.BFLY PT, R21, R16, 0x10, 0x1f ;  /* 0x0e001f0010157f89 */ /* 0x000e2400000e0000 */
[----:B0-----:R-:W-:-:S05]  /*0610*/  FADD R21, R16, R21 ;  /* 0x0000001510157221 */ /* 0x001fca0000000000 */
[----:B------:R-:W0:Y:S02]  /*0620*/  SHFL.BFLY PT, R10, R21, 0x8, 0x1f ;  /* 0x0d001f00150a7f89 */ /* 0x000e2400000e0000 */
[----:B0-----:R-:W-:-:S05]  /*0630*/  FADD R10, R21, R10 ;  /* 0x0000000a150a7221 */ /* 0x001fca0000000000 */
[----:B------:R-:W0:Y:S02]  /*0640*/  SHFL.BFLY PT, R25, R10, 0x4, 0x1f ;  /* 0x0c801f000a197f89 */ /* 0x000e2400000e0000 */
[----:B0-----:R-:W-:Y:S01]  /*0650*/  FADD R25, R10, R25 ;  /* 0x000000190a197221 */ /* 0x001fe20000000000 */
[----:B------:R-:W-:Y:S06]  /*0660*/  BAR.SYNC.DEFER_BLOCKING 0x0 ;  /* 0x0000000000007b1d */ /* 0x000fec0000010000 */
[----:B------:R-:W0:Y:S02]  /*0670*/  SHFL.BFLY PT, R22, R25, 0x2, 0x1f ;  /* 0x0c401f0019167f89 */ /* 0x000e2400000e0000 */
[----:B0-----:R-:W-:-:S05]  /*0680*/  FADD R22, R25, R22 ;  /* 0x0000001619167221 */ /* 0x001fca0000000000 */
[----:B------:R-:W0:Y:S02]  /*0690*/  SHFL.BFLY PT, R27, R22, 0x1, 0x1f ;  /* 0x0c201f00161b7f89 */ /* 0x000e2400000e0000 */
[----:B0-----:R-:W-:-:S05]  /*06a0*/  FADD R27, R22, R27 ;  /* 0x0000001b161b7221 */ /* 0x001fca0000000000 */
[----:B------:R-:W-:Y:S01]  /*06b0*/  @!P2 STS [R24+UR4], R27 ;  /* 0x0000001b1800a988 */ /* 0x000fe20008000804 */
[----:B------:R-:W-:Y:S06]  /*06c0*/  BAR.SYNC.DEFER_BLOCKING 0x0 ;  /* 0x0000000000007b1d */ /* 0x000fec0000010000 */
[----:B------:R-:W0:Y:S04]  /*06d0*/  @!P3 LDS R17, [R19] ;  /* 0x000000001311b984 */ /* 0x000e280000000800 */
[----:B0-----:R-:W0:Y:S02]  /*06e0*/  SHFL.BFLY PT, R16, R17, 0x1, 0x1f ;  /* 0x0c201f0011107f89 */ /* 0x001e2400000e0000 */
[----:B0-----:R-:W-:-:S05]  /*06f0*/  FADD R16, R17, R16 ;  /* 0x0000001011107221 */ /* 0x001fca0000000000 */
[----:B------:R-:W-:Y:S01]  /*0700*/  @P0 STS [R19], R16 ;  /* 0x0000001013000388 */ /* 0x000fe20000000800 */
[----:B------:R-:W-:Y:S01]  /*0710*/  BAR.SYNC.DEFER_BLOCKING 0x0 ;  /* 0x0000000000007b1d */ /* 0x000fe20000010000 */
[----:B------:R-:W-:-:S05]  /*0720*/  IMAD R18, R13, -0x4, R18 ;  /* 0xfffffffc0d127824 */ /* 0x000fca00078e0212 */
[----:B------:R-:W0:Y:S02]  /*0730*/  LDS R10, [UR4] ;  /* 0x00000004ff0a7984 */ /* 0x000e240008000800 */
[----:B------:R-:W-:Y:S01]  /*0740*/  BAR.SYNC.DEFER_BLOCKING 0x0 ;  /* 0x0000000000007b1d */ /* 0x000fe20000010000 */
[----:B------:R-:W-:-:S05]  /*0750*/  IMAD R21, R15, -0x4, R14 ;  /* 0xfffffffc0f157824 */ /* 0x000fca00078e020e */
[----:B------:R-:W-:Y:S04]  /*0760*/  STS [R18], R20 ;  /* 0x0000001412007388 */ /* 0x000fe80000000800 */
[----:B------:R-:W-:Y:S01]  /*0770*/  STS [R18+0x100], R23 ;  /* 0x0001001712007388 */ /* 0x000fe20000000800 */
[----:B------:R-:W-:Y:S06]  /*0780*/  BAR.SYNC.DEFER_BLOCKING 0x0 ;  /* 0x0000000000007b1d */ /* 0x000fec0000010000 */
[----:B------:R-:W1:Y:S01]  /*0790*/  LDS.64 R14, [R21] ;  /* 0x00000000150e7984 */ /* 0x000e620000000a00 */
[----:B------:R-:W-:-:S10]  /*07a0*/  HFMA2.MMA R17, -RZ, RZ, 1, 0 ;  /* 0x3c000000ff117435 */ /* 0x000fd400000001ff */
[----:B0-----:R-:W-:Y:S02]  /*07b0*/  FFMA R10, R10, R17, 9.9999997473787516356e-06 ;  /* 0x3727c5ac0a0a7423 */ /* 0x001fe40000000011 */
[----:B------:R-:W0:Y:S04]  /*07c0*/  LDC.64 R16, c[0x0][0x238] ;  /* 0x00008e00ff107b82 */ /* 0x000e280000000a00 */
[----:B------:R-:W3:Y:S01]  /*07d0*/  MUFU.RSQ R10, R10 ;  /* 0x0000000a000a7308 */ /* 0x000ee20000001400 */
[----:B-1----:R1:W-:Y:S01]  /*07e0*/  @!P1 STG.E.64 desc[UR6][R2.64], R14 ;  /* 0x0000000e02009986 */ /* 0x0023e2000c101b06 */
[-C--:B---3--:R-:W-:Y:S01]  /*07f0*/  FMUL R7, R7, R10.reuse ;  /* 0x0000000a07077220 */ /* 0x088fe20000400000 */
[----:B------:R-:W-:-:S03]  /*0800*/  FMUL R9, R9, R10 ;  /* 0x0000000a09097220 */ /* 0x000fc60000400000 */
[----:B--2---:R-:W-:Y:S01]  /*0810*/  FFMA R11, R6, R7, R11 ;  /* 0x00000007060b7223 */ /* 0x004fe2000000000b */
[----:B------:R-:W-:Y:S01]  /*0820*/  BAR.SYNC.DEFER_BLOCKING 0x0 ;  /* 0x0000000000007b1d */ /* 0x000fe20000010000 */
[----:B----4-:R-:W-:-:S07]  /*0830*/  FFMA R5, R8, R9, R5 ;  /* 0x0000000908057223 */ /* 0x010fce0000000005 */
[----:B------:R-:W2:Y:S08]  /*0840*/  LDC.64 R6, c[0x0][0x240] ;  /* 0x00009000ff067b82 */ /* 0x000eb00000000a00 */
[----:B------:R-:W1:Y:S01]  /*0850*/  LDC.64 R8, c[0x0][0x248] ;  /* 0x00009200ff087b82 */ /* 0x000e620000000a00 */
[----:B------:R-:W-:Y:S04]  /*0860*/  STS [R18], R11 ;  /* 0x0000000b12007388 */ /* 0x000fe80000000800 */
[----:B------:R-:W-:Y:S03]  /*0870*/  STS [R18+0x100], R5 ;  /* 0x0001000512007388 */ /* 0x000fe60000000800 */
[----:B------:R-:W-:Y:S06]  /*0880*/  BAR.SYNC.DEFER_BLOCKING 0x0 ;  /* 0x0000000000007b1d */ /* 0x000fec0000010000 */
[----:B------:R-:W3:Y:S01]  /*0890*/  LDS.64 R20, [R21] ;  /* 0x0000000015147984 */ /* 0x000ee20000000a00 */
[----:B------:R-:W-:Y:S01]  /*08a0*/  ISETP.EQ.AND P0, PT, R13, RZ, !P1 ;  /* 0x000000ff0d00720c */ /* 0x000fe20004f02270 */
[----:B--2---:R-:W-:-:S04]  /*08b0*/  IMAD.WIDE R6, R0, 0x4, R6 ;  /* 0x0000000400067825 */ /* 0x004fc800078e0206 */
[----:B-1----:R-:W-:-:S04]  /*08c0*/  IMAD.WIDE R2, R12, 0x4, R8 ;  /* 0x000000040c027825 */ /* 0x002fc800078e0208 */
[----:B0-----:R-:W-:Y:S01]  /*08d0*/  IMAD.WIDE R12, R12, 0x4, R16 ;  /* 0x000000040c0c7825 */ /* 0x001fe200078e0210 */
[----:B---3--:R0:W-:Y:S04]  /*08e0*/  @!P1 STG.E.64 desc[UR6][R6.64], R20 ;  /* 0x0000001406009986 */ /* 0x0081e8000c101b06 */
[----:B------:R0:W-:Y:S02]  /*08f0*/  @P0 STG.E desc[UR6][R2.64], R10 ;  /* 0x0000000a02000986 */ /* 0x0001e4000c101906 */
[----:B0-----:R-:W-:Y:S05]  /*0900*/  @!P0 EXIT ;  /* 0x000000000000894d */ /* 0x001fea0003800000 */
[----:B------:R-:W-:Y:S01]  /*0910*/  STG.E desc[UR6][R12.64], R4 ;  /* 0x000000040c007986 */ /* 0x000fe2000c101906 */
[----:B------:R-:W-:Y:S05]  /*0920*/  EXIT ;  /* 0x000000000000794d */ /* 0x000fea0003800000 */
.L_x_0:
[----:B------:R-:W-:-:S00]  /*0930*/  BRA `(.L_x_0) ;  /* 0xfffffffc00fc7947 */ /* 0x000fc0000383ffff */
[----:B------:R-:W-:-:S00]  /*0940*/  NOP ;  /* 0x0000000000007918 */ /* 0x000fc00000000000 */
        /* <DEDUP_REMOVED lines=11> */
.L_x_1:


//--------------------- .nv.global.init           --------------------------
	.section	.nv.global.init,"aw",@progbits
.nv.global.init:
	.type		_$_str,@object
	.size		_$_str,(.L_0 - _$_str)
_$_str:
        /*0000*/ 	.byte	0x5f, 0x5f, 0x43, 0x55, 0x44, 0x41, 0x5f, 0x46, 0x54, 0x5a, 0x00
.L_0:


//--------------------- .nv.shared.triton_per_fused_add_convolution_native_group_norm_11 --------------------------
	.section	.nv.shared.triton_per_fused_add_convolution_native_group_norm_11,"aw",@nobits
	.sectionflags	@""
	.align	16
	.zero		1024


//--------------------- .nv.constant0.triton_per_fused_add_convolution_native_group_norm_11 --------------------------
	.section	.nv.constant0.triton_per_fused_add_convolution_native_group_norm_11,"a",@progbits
	.sectionflags	@""
	.align	4
.nv.constant0.triton_per_fused_add_convolution_native_group_norm_11:
	.zero		600
